//
// Generated by NVIDIA NVVM Compiler
//
// Compiler Build ID: CL-36424714
// Cuda compilation tools, release 13.0, V13.0.88
// Based on NVVM 20.0.0
//

.version 9.0
.target sm_100
.address_size 64

	// .globl	_Z7gravifyPfS_S_S_S_S_S_i
.func  (.param .b64 func_retval0) __internal_accurate_pow
(
	.param .b64 __internal_accurate_pow_param_0,
	.param .b64 __internal_accurate_pow_param_1
)
;

.visible .entry _Z7gravifyPfS_S_S_S_S_S_i(
	.param .u64 .ptr .align 1 _Z7gravifyPfS_S_S_S_S_S_i_param_0,
	.param .u64 .ptr .align 1 _Z7gravifyPfS_S_S_S_S_S_i_param_1,
	.param .u64 .ptr .align 1 _Z7gravifyPfS_S_S_S_S_S_i_param_2,
	.param .u64 .ptr .align 1 _Z7gravifyPfS_S_S_S_S_S_i_param_3,
	.param .u64 .ptr .align 1 _Z7gravifyPfS_S_S_S_S_S_i_param_4,
	.param .u64 .ptr .align 1 _Z7gravifyPfS_S_S_S_S_S_i_param_5,
	.param .u64 .ptr .align 1 _Z7gravifyPfS_S_S_S_S_S_i_param_6,
	.param .u32 _Z7gravifyPfS_S_S_S_S_S_i_param_7
)
{
	.reg .pred 	%p<43>;
	.reg .b32 	%r<50>;
	.reg .b32 	%f<25>;
	.reg .b64 	%rd<38>;
	.reg .b64 	%fd<53>;

	ld.param.u64 	%rd14, [_Z7gravifyPfS_S_S_S_S_S_i_param_0];
	ld.param.u64 	%rd17, [_Z7gravifyPfS_S_S_S_S_S_i_param_1];
	ld.param.u64 	%rd18, [_Z7gravifyPfS_S_S_S_S_S_i_param_2];
	ld.param.u64 	%rd19, [_Z7gravifyPfS_S_S_S_S_S_i_param_3];
	ld.param.u64 	%rd20, [_Z7gravifyPfS_S_S_S_S_S_i_param_4];
	ld.param.u64 	%rd15, [_Z7gravifyPfS_S_S_S_S_S_i_param_5];
	ld.param.u64 	%rd16, [_Z7gravifyPfS_S_S_S_S_S_i_param_6];
	ld.param.u32 	%r15, [_Z7gravifyPfS_S_S_S_S_S_i_param_7];
	cvta.to.global.u64 	%rd1, %rd20;
	cvta.to.global.u64 	%rd2, %rd18;
	cvta.to.global.u64 	%rd3, %rd19;
	cvta.to.global.u64 	%rd4, %rd17;
	mov.u32 	%r16, %ctaid.x;
	mov.u32 	%r17, %ntid.x;
	mov.u32 	%r18, %tid.x;
	mad.lo.s32 	%r1, %r16, %r17, %r18;
	setp.lt.s32 	%p3, %r15, 1;
	@%p3 bra 	$L__BB0_22;
	mul.wide.s32 	%rd21, %r1, 4;
	add.s64 	%rd5, %rd2, %rd21;
	mov.f64 	%fd19, 0d4000000000000000;
	{
	.reg .b32 %temp; 
	mov.b64 	{%temp, %r2}, %fd19;
	}
	and.b32  	%r3, %r2, 2146435072;
	setp.eq.s32 	%p4, %r3, 1062207488;
	setp.lt.s32 	%p5, %r2, 0;
	selp.b32 	%r4, 0, 2146435072, %p5;
	and.b32  	%r19, %r2, 2147483647;
	setp.ne.s32 	%p6, %r19, 1071644672;
	and.pred  	%p1, %p4, %p6;
	or.b32  	%r5, %r4, -2147483648;
	mov.f64 	%fd20, 0dBFF0000000000000;
	{
	.reg .b32 %temp; 
	mov.b64 	{%temp, %r6}, %fd20;
	}
	and.b32  	%r7, %r6, 2146435072;
	setp.eq.s32 	%p7, %r7, 1072693248;
	setp.lt.s32 	%p8, %r6, 0;
	selp.b32 	%r8, 0, 2146435072, %p8;
	and.b32  	%r20, %r6, 2147483647;
	setp.ne.s32 	%p9, %r20, 1071644672;
	and.pred  	%p2, %p7, %p9;
	add.s64 	%rd6, %rd1, %rd21;
	neg.s32 	%r49, %r15;
	cvta.to.global.u64 	%rd36, %rd14;
	mov.u64 	%rd35, %rd4;
	mov.u64 	%rd37, %rd2;
$L__BB0_2:
	ld.global.f32 	%f1, [%rd35];
	mul.wide.s32 	%rd22, %r1, 4;
	add.s64 	%rd23, %rd4, %rd22;
	ld.global.f32 	%f2, [%rd23];
	setp.eq.f32 	%p10, %f1, %f2;
	@%p10 bra 	$L__BB0_4;
	ld.global.f32 	%f24, [%rd37];
	ld.global.f32 	%f23, [%rd5];
	bra.uni 	$L__BB0_5;
$L__BB0_4:
	ld.global.f32 	%f24, [%rd37];
	ld.global.f32 	%f23, [%rd5];
	setp.eq.f32 	%p11, %f24, %f23;
	@%p11 bra 	$L__BB0_21;
$L__BB0_5:
	sub.f32 	%f9, %f1, %f2;
	sub.f32 	%f10, %f24, %f23;
	ld.global.f32 	%f11, [%rd36];
	cvt.f64.f32 	%fd1, %f9;
	{
	.reg .b32 %temp; 
	mov.b64 	{%temp, %r11}, %fd1;
	}
	abs.f64 	%fd2, %fd1;
	{ // callseq 0, 0
	.param .b64 param0;
	st.param.f64 	[param0], %fd2;
	.param .b64 param1;
	st.param.f64 	[param1], 0d4000000000000000;
	.param .b64 retval0;
	call.uni (retval0), 
	__internal_accurate_pow, 
	(
	param0, 
	param1
	);
	ld.param.f64 	%fd21, [retval0];
	} // callseq 0
	setp.lt.s32 	%p15, %r11, 0;
	neg.f64 	%fd23, %fd21;
	selp.f64 	%fd24, %fd23, %fd21, %p4;
	selp.f64 	%fd25, %fd24, %fd21, %p15;
	setp.eq.f32 	%p16, %f9, 0f00000000;
	selp.b32 	%r21, %r11, 0, %p4;
	or.b32  	%r22, %r21, 2146435072;
	selp.b32 	%r23, %r22, %r21, %p5;
	mov.b32 	%r24, 0;
	mov.b64 	%fd26, {%r24, %r23};
	selp.f64 	%fd50, %fd26, %fd25, %p16;
	add.f64 	%fd27, %fd1, 0d4000000000000000;
	{
	.reg .b32 %temp; 
	mov.b64 	{%temp, %r25}, %fd27;
	}
	and.b32  	%r26, %r25, 2146435072;
	setp.ne.s32 	%p17, %r26, 2146435072;
	@%p17 bra 	$L__BB0_10;
	setp.num.f32 	%p18, %f9, %f9;
	@%p18 bra 	$L__BB0_8;
	mov.f64 	%fd28, 0d4000000000000000;
	add.rn.f64 	%fd50, %fd1, %fd28;
	bra.uni 	$L__BB0_10;
$L__BB0_8:
	setp.neu.f64 	%p19, %fd2, 0d7FF0000000000000;
	@%p19 bra 	$L__BB0_10;
	selp.b32 	%r27, %r5, %r4, %p1;
	selp.b32 	%r28, %r27, %r4, %p15;
	mov.b32 	%r29, 0;
	mov.b64 	%fd50, {%r29, %r28};
$L__BB0_10:
	setp.lt.s32 	%p21, %r2, 0;
	setp.eq.s32 	%p22, %r3, 1062207488;
	cvt.f64.f32 	%fd7, %f10;
	{
	.reg .b32 %temp; 
	mov.b64 	{%temp, %r12}, %fd7;
	}
	abs.f64 	%fd8, %fd7;
	{ // callseq 1, 0
	.param .b64 param0;
	st.param.f64 	[param0], %fd8;
	.param .b64 param1;
	st.param.f64 	[param1], 0d4000000000000000;
	.param .b64 retval0;
	call.uni (retval0), 
	__internal_accurate_pow, 
	(
	param0, 
	param1
	);
	ld.param.f64 	%fd29, [retval0];
	} // callseq 1
	setp.lt.s32 	%p24, %r12, 0;
	neg.f64 	%fd31, %fd29;
	selp.f64 	%fd32, %fd31, %fd29, %p22;
	selp.f64 	%fd33, %fd32, %fd29, %p24;
	setp.eq.f32 	%p25, %f10, 0f00000000;
	selp.b32 	%r30, %r12, 0, %p22;
	or.b32  	%r31, %r30, 2146435072;
	selp.b32 	%r32, %r31, %r30, %p21;
	mov.b32 	%r33, 0;
	mov.b64 	%fd34, {%r33, %r32};
	selp.f64 	%fd51, %fd34, %fd33, %p25;
	add.f64 	%fd35, %fd7, 0d4000000000000000;
	{
	.reg .b32 %temp; 
	mov.b64 	{%temp, %r34}, %fd35;
	}
	and.b32  	%r35, %r34, 2146435072;
	setp.ne.s32 	%p26, %r35, 2146435072;
	@%p26 bra 	$L__BB0_15;
	setp.num.f32 	%p27, %f10, %f10;
	@%p27 bra 	$L__BB0_13;
	mov.f64 	%fd36, 0d4000000000000000;
	add.rn.f64 	%fd51, %fd7, %fd36;
	bra.uni 	$L__BB0_15;
$L__BB0_13:
	setp.neu.f64 	%p28, %fd8, 0d7FF0000000000000;
	@%p28 bra 	$L__BB0_15;
	selp.b32 	%r36, %r5, %r4, %p1;
	selp.b32 	%r37, %r36, %r4, %p24;
	mov.b32 	%r38, 0;
	mov.b64 	%fd51, {%r38, %r37};
$L__BB0_15:
	setp.lt.s32 	%p30, %r6, 0;
	setp.eq.s32 	%p31, %r7, 1072693248;
	setp.eq.f32 	%p33, %f10, 0f3F800000;
	selp.f64 	%fd37, 0d3FF0000000000000, %fd51, %p33;
	setp.eq.f32 	%p34, %f9, 0f3F800000;
	selp.f64 	%fd38, 0d3FF0000000000000, %fd50, %p34;
	add.f64 	%fd13, %fd38, %fd37;
	{
	.reg .b32 %temp; 
	mov.b64 	{%temp, %r13}, %fd13;
	}
	abs.f64 	%fd14, %fd13;
	{ // callseq 2, 0
	.param .b64 param0;
	st.param.f64 	[param0], %fd14;
	.param .b64 param1;
	st.param.f64 	[param1], 0dBFF0000000000000;
	.param .b64 retval0;
	call.uni (retval0), 
	__internal_accurate_pow, 
	(
	param0, 
	param1
	);
	ld.param.f64 	%fd39, [retval0];
	} // callseq 2
	setp.lt.s32 	%p35, %r13, 0;
	neg.f64 	%fd41, %fd39;
	selp.f64 	%fd42, %fd41, %fd39, %p31;
	selp.f64 	%fd43, %fd42, %fd39, %p35;
	setp.eq.f64 	%p36, %fd13, 0d0000000000000000;
	selp.b32 	%r39, %r13, 0, %p31;
	or.b32  	%r40, %r39, 2146435072;
	selp.b32 	%r41, %r40, %r39, %p30;
	mov.b32 	%r42, 0;
	mov.b64 	%fd44, {%r42, %r41};
	selp.f64 	%fd52, %fd44, %fd43, %p36;
	add.f64 	%fd45, %fd13, 0dBFF0000000000000;
	{
	.reg .b32 %temp; 
	mov.b64 	{%temp, %r43}, %fd45;
	}
	and.b32  	%r44, %r43, 2146435072;
	setp.ne.s32 	%p37, %r44, 2146435072;
	@%p37 bra 	$L__BB0_20;
	setp.num.f64 	%p38, %fd13, %fd13;
	@%p38 bra 	$L__BB0_18;
	mov.f64 	%fd46, 0dBFF0000000000000;
	add.rn.f64 	%fd52, %fd13, %fd46;
	bra.uni 	$L__BB0_20;
$L__BB0_18:
	setp.neu.f64 	%p39, %fd14, 0d7FF0000000000000;
	@%p39 bra 	$L__BB0_20;
	or.b32  	%r45, %r8, -2147483648;
	selp.b32 	%r46, %r45, %r8, %p2;
	selp.b32 	%r47, %r46, %r8, %p35;
	mov.b32 	%r48, 0;
	mov.b64 	%fd52, {%r48, %r47};
$L__BB0_20:
	setp.eq.f64 	%p41, %fd13, 0d3FF0000000000000;
	selp.f64 	%fd47, 0d3FF0000000000000, %fd52, %p41;
	cvt.f64.f32 	%fd48, %f11;
	mul.f64 	%fd49, %fd47, %fd48;
	cvt.rn.f32.f64 	%f12, %fd49;
	mul.wide.s32 	%rd24, %r1, 4;
	add.s64 	%rd25, %rd3, %rd24;
	ld.global.f32 	%f13, [%rd25];
	fma.rn.f32 	%f14, %f9, %f12, %f13;
	st.global.f32 	[%rd25], %f14;
	ld.global.f32 	%f15, [%rd6];
	fma.rn.f32 	%f16, %f10, %f12, %f15;
	st.global.f32 	[%rd6], %f16;
$L__BB0_21:
	add.s32 	%r49, %r49, 1;
	setp.ne.s32 	%p42, %r49, 0;
	add.s64 	%rd37, %rd37, 4;
	add.s64 	%rd36, %rd36, 4;
	add.s64 	%rd35, %rd35, 4;
	@%p42 bra 	$L__BB0_2;
$L__BB0_22:
	cvta.to.global.u64 	%rd26, %rd15;
	cvta.to.global.u64 	%rd27, %rd16;
	mul.wide.s32 	%rd28, %r1, 4;
	add.s64 	%rd29, %rd4, %rd28;
	ld.global.f32 	%f17, [%rd29];
	add.s64 	%rd30, %rd3, %rd28;
	ld.global.f32 	%f18, [%rd30];
	add.f32 	%f19, %f17, %f18;
	add.s64 	%rd31, %rd26, %rd28;
	st.global.f32 	[%rd31], %f19;
	add.s64 	%rd32, %rd2, %rd28;
	ld.global.f32 	%f20, [%rd32];
	add.s64 	%rd33, %rd1, %rd28;
	ld.global.f32 	%f21, [%rd33];
	add.f32 	%f22, %f20, %f21;
	add.s64 	%rd34, %rd27, %rd28;
	st.global.f32 	[%rd34], %f22;
	ret;

}
.func  (.param .b64 func_retval0) __internal_accurate_pow(
	.param .b64 __internal_accurate_pow_param_0,
	.param .b64 __internal_accurate_pow_param_1
)
{
	.reg .pred 	%p<8>;
	.reg .b32 	%r<49>;
	.reg .b32 	%f<3>;
	.reg .b64 	%fd<109>;

	ld.param.f64 	%fd10, [__internal_accurate_pow_param_0];
	ld.param.f64 	%fd11, [__internal_accurate_pow_param_1];
	{
	.reg .b32 %temp; 
	mov.b64 	{%temp, %r46}, %fd10;
	}
	{
	.reg .b32 %temp; 
	mov.b64 	{%r45, %temp}, %fd10;
	}
	shr.u32 	%r47, %r46, 20;
	setp.gt.u32 	%p1, %r46, 1048575;
	@%p1 bra 	$L__BB1_2;
	mul.f64 	%fd12, %fd10, 0d4350000000000000;
	{
	.reg .b32 %temp; 
	mov.b64 	{%temp, %r46}, %fd12;
	}
	{
	.reg .b32 %temp; 
	mov.b64 	{%r45, %temp}, %fd12;
	}
	shr.u32 	%r16, %r46, 20;
	add.s32 	%r47, %r16, -54;
$L__BB1_2:
	add.s32 	%r48, %r47, -1023;
	and.b32  	%r17, %r46, -2146435073;
	or.b32  	%r18, %r17, 1072693248;
	mov.b64 	%fd107, {%r45, %r18};
	setp.lt.u32 	%p2, %r18, 1073127583;
	@%p2 bra 	$L__BB1_4;
	{
	.reg .b32 %temp; 
	mov.b64 	{%r19, %temp}, %fd107;
	}
	{
	.reg .b32 %temp; 
	mov.b64 	{%temp, %r20}, %fd107;
	}
	add.s32 	%r21, %r20, -1048576;
	mov.b64 	%fd107, {%r19, %r21};
	add.s32 	%r48, %r47, -1022;
$L__BB1_4:
	add.f64 	%fd13, %fd107, 0dBFF0000000000000;
	add.f64 	%fd14, %fd107, 0d3FF0000000000000;
	rcp.approx.ftz.f64 	%fd15, %fd14;
	neg.f64 	%fd16, %fd14;
	fma.rn.f64 	%fd17, %fd16, %fd15, 0d3FF0000000000000;
	fma.rn.f64 	%fd18, %fd17, %fd17, %fd17;
	fma.rn.f64 	%fd19, %fd18, %fd15, %fd15;
	mul.f64 	%fd20, %fd13, %fd19;
	fma.rn.f64 	%fd21, %fd13, %fd19, %fd20;
	mul.f64 	%fd22, %fd21, %fd21;
	fma.rn.f64 	%fd23, %fd22, 0d3EB0F5FF7D2CAFE2, 0d3ED0F5D241AD3B5A;
	fma.rn.f64 	%fd24, %fd23, %fd22, 0d3EF3B20A75488A3F;
	fma.rn.f64 	%fd25, %fd24, %fd22, 0d3F1745CDE4FAECD5;
	fma.rn.f64 	%fd26, %fd25, %fd22, 0d3F3C71C7258A578B;
	fma.rn.f64 	%fd27, %fd26, %fd22, 0d3F6249249242B910;
	fma.rn.f64 	%fd28, %fd27, %fd22, 0d3F89999999999DFB;
	sub.f64 	%fd29, %fd13, %fd21;
	add.f64 	%fd30, %fd29, %fd29;
	neg.f64 	%fd31, %fd21;
	fma.rn.f64 	%fd32, %fd31, %fd13, %fd30;
	mul.f64 	%fd33, %fd19, %fd32;
	fma.rn.f64 	%fd34, %fd22, %fd28, 0d3FB5555555555555;
	mov.f64 	%fd35, 0d3FB5555555555555;
	sub.f64 	%fd36, %fd35, %fd34;
	fma.rn.f64 	%fd37, %fd22, %fd28, %fd36;
	add.f64 	%fd38, %fd37, 0dBC46A4CB00B9E7B0;
	add.f64 	%fd39, %fd34, %fd38;
	sub.f64 	%fd40, %fd34, %fd39;
	add.f64 	%fd41, %fd38, %fd40;
	mul.rn.f64 	%fd42, %fd21, %fd21;
	neg.f64 	%fd43, %fd42;
	fma.rn.f64 	%fd44, %fd21, %fd21, %fd43;
	{
	.reg .b32 %temp; 
	mov.b64 	{%r22, %temp}, %fd33;
	}
	{
	.reg .b32 %temp; 
	mov.b64 	{%temp, %r23}, %fd33;
	}
	add.s32 	%r24, %r23, 1048576;
	mov.b64 	%fd45, {%r22, %r24};
	fma.rn.f64 	%fd46, %fd21, %fd45, %fd44;
	mul.rn.f64 	%fd47, %fd42, %fd21;
	neg.f64 	%fd48, %fd47;
	fma.rn.f64 	%fd49, %fd42, %fd21, %fd48;
	fma.rn.f64 	%fd50, %fd42, %fd33, %fd49;
	fma.rn.f64 	%fd51, %fd46, %fd21, %fd50;
	mul.rn.f64 	%fd52, %fd39, %fd47;
	neg.f64 	%fd53, %fd52;
	fma.rn.f64 	%fd54, %fd39, %fd47, %fd53;
	fma.rn.f64 	%fd55, %fd39, %fd51, %fd54;
	fma.rn.f64 	%fd56, %fd41, %fd47, %fd55;
	add.f64 	%fd57, %fd52, %fd56;
	sub.f64 	%fd58, %fd52, %fd57;
	add.f64 	%fd59, %fd56, %fd58;
	add.f64 	%fd60, %fd21, %fd57;
	sub.f64 	%fd61, %fd21, %fd60;
	add.f64 	%fd62, %fd57, %fd61;
	add.f64 	%fd63, %fd59, %fd62;
	add.f64 	%fd64, %fd33, %fd63;
	add.f64 	%fd65, %fd60, %fd64;
	sub.f64 	%fd66, %fd60, %fd65;
	add.f64 	%fd67, %fd64, %fd66;
	xor.b32  	%r25, %r48, -2147483648;
	mov.b32 	%r26, 1127219200;
	mov.b64 	%fd68, {%r25, %r26};
	mov.b32 	%r27, -2147483648;
	mov.b64 	%fd69, {%r27, %r26};
	sub.f64 	%fd70, %fd68, %fd69;
	fma.rn.f64 	%fd71, %fd70, 0d3FE62E42FEFA39EF, %fd65;
	fma.rn.f64 	%fd72, %fd70, 0dBFE62E42FEFA39EF, %fd71;
	sub.f64 	%fd73, %fd72, %fd65;
	sub.f64 	%fd74, %fd67, %fd73;
	fma.rn.f64 	%fd75, %fd70, 0d3C7ABC9E3B39803F, %fd74;
	add.f64 	%fd76, %fd71, %fd75;
	sub.f64 	%fd77, %fd71, %fd76;
	add.f64 	%fd78, %fd75, %fd77;
	{
	.reg .b32 %temp; 
	mov.b64 	{%temp, %r28}, %fd11;
	}
	{
	.reg .b32 %temp; 
	mov.b64 	{%r29, %temp}, %fd11;
	}
	shl.b32 	%r30, %r28, 1;
	setp.gt.u32 	%p3, %r30, -33554433;
	and.b32  	%r31, %r28, -15728641;
	selp.b32 	%r32, %r31, %r28, %p3;
	mov.b64 	%fd79, {%r29, %r32};
	mul.rn.f64 	%fd80, %fd76, %fd79;
	neg.f64 	%fd81, %fd80;
	fma.rn.f64 	%fd82, %fd76, %fd79, %fd81;
	fma.rn.f64 	%fd83, %fd78, %fd79, %fd82;
	add.f64 	%fd4, %fd80, %fd83;
	sub.f64 	%fd84, %fd80, %fd4;
	add.f64 	%fd5, %fd83, %fd84;
	fma.rn.f64 	%fd85, %fd4, 0d3FF71547652B82FE, 0d4338000000000000;
	{
	.reg .b32 %temp; 
	mov.b64 	{%r13, %temp}, %fd85;
	}
	mov.f64 	%fd86, 0dC338000000000000;
	add.rn.f64 	%fd87, %fd85, %fd86;
	fma.rn.f64 	%fd88, %fd87, 0dBFE62E42FEFA39EF, %fd4;
	fma.rn.f64 	%fd89, %fd87, 0dBC7ABC9E3B39803F, %fd88;
	fma.rn.f64 	%fd90, %fd89, 0d3E5ADE1569CE2BDF, 0d3E928AF3FCA213EA;
	fma.rn.f64 	%fd91, %fd90, %fd89, 0d3EC71DEE62401315;
	fma.rn.f64 	%fd92, %fd91, %fd89, 0d3EFA01997C89EB71;
	fma.rn.f64 	%fd93, %fd92, %fd89, 0d3F2A01A014761F65;
	fma.rn.f64 	%fd94, %fd93, %fd89, 0d3F56C16C1852B7AF;
	fma.rn.f64 	%fd95, %fd94, %fd89, 0d3F81111111122322;
	fma.rn.f64 	%fd96, %fd95, %fd89, 0d3FA55555555502A1;
	fma.rn.f64 	%fd97, %fd96, %fd89, 0d3FC5555555555511;
	fma.rn.f64 	%fd98, %fd97, %fd89, 0d3FE000000000000B;
	fma.rn.f64 	%fd99, %fd98, %fd89, 0d3FF0000000000000;
	fma.rn.f64 	%fd100, %fd99, %fd89, 0d3FF0000000000000;
	{
	.reg .b32 %temp; 
	mov.b64 	{%r14, %temp}, %fd100;
	}
	{
	.reg .b32 %temp; 
	mov.b64 	{%temp, %r15}, %fd100;
	}
	shl.b32 	%r33, %r13, 20;
	add.s32 	%r34, %r33, %r15;
	mov.b64 	%fd108, {%r14, %r34};
	{
	.reg .b32 %temp; 
	mov.b64 	{%temp, %r35}, %fd4;
	}
	mov.b32 	%f2, %r35;
	abs.f32 	%f1, %f2;
	setp.lt.f32 	%p4, %f1, 0f4086232B;
	@%p4 bra 	$L__BB1_7;
	setp.lt.f64 	%p5, %fd4, 0d0000000000000000;
	add.f64 	%fd101, %fd4, 0d7FF0000000000000;
	selp.f64 	%fd108, 0d0000000000000000, %fd101, %p5;
	setp.geu.f32 	%p6, %f1, 0f40874800;
	@%p6 bra 	$L__BB1_7;
	shr.u32 	%r36, %r13, 31;
	add.s32 	%r37, %r13, %r36;
	shr.s32 	%r38, %r37, 1;
	shl.b32 	%r39, %r38, 20;
	add.s32 	%r40, %r15, %r39;
	mov.b64 	%fd102, {%r14, %r40};
	sub.s32 	%r41, %r13, %r38;
	shl.b32 	%r42, %r41, 20;
	add.s32 	%r43, %r42, 1072693248;
	mov.b32 	%r44, 0;
	mov.b64 	%fd103, {%r44, %r43};
	mul.f64 	%fd108, %fd103, %fd102;
$L__BB1_7:
	abs.f64 	%fd104, %fd108;
	setp.eq.f64 	%p7, %fd104, 0d7FF0000000000000;
	fma.rn.f64 	%fd105, %fd108, %fd5, %fd108;
	selp.f64 	%fd106, %fd108, %fd105, %p7;
	st.param.f64 	[func_retval0], %fd106;
	ret;

}


// ===== COMPILED SASS (sm_100) =====

	.target	sm_100

	.elftype	@"ET_EXEC"


//--------------------- .note.nv.tkinfo           --------------------------
	.section	.note.nv.tkinfo,"",@"SHT_NOTE"
	.sectionflags	@"SHF_NOTE_NV_TKINFO"
	.tkinfo
        /*0018*/ 	.word	0x00000002
        /*0030*/ 	.string	""
        /*0030*/ 	.string	"ptxas"
        /*0030*/ 	.string	"Cuda compilation tools, release 13.0, V13.0.88"
        /*0030*/ 	.string	"Build cuda_13.0.r13.0/compiler.36424714_0"
        /*0030*/ 	.string	"-arch sm_100 -m 64 "



//--------------------- .note.nv.cuinfo           --------------------------
	.section	.note.nv.cuinfo,"",@"SHT_NOTE"
	.sectionflags	@"SHF_NOTE_NV_CUINFO"
        /*0018*/ 	.short	0x0002
        /*001a*/ 	.short	0x0064
        /*001c*/ 	.short	0x0082
	.zero		2


//--------------------- .nv.info                  --------------------------
	.section	.nv.info,"",@"SHT_CUDA_INFO"
	.align	4


	//----- nvinfo : EIATTR_REGCOUNT
	.align		4
        /*0000*/ 	.byte	0x04, 0x2f
        /*0002*/ 	.short	(.L_1 - .L_0)
	.align		4
.L_0:
        /*0004*/ 	.word	index@(_Z7gravifyPfS_S_S_S_S_S_i)
        /*0008*/ 	.word	0x0000002b


	//----- nvinfo : EIATTR_FRAME_SIZE
	.align		4
.L_1:
        /*000c*/ 	.byte	0x04, 0x11
        /*000e*/ 	.short	(.L_3 - .L_2)
	.align		4
.L_2:
        /*0010*/ 	.word	index@($_Z7gravifyPfS_S_S_S_S_S_i$__internal_accurate_pow)
        /*0014*/ 	.word	0x00000000


	//----- nvinfo : EIATTR_FRAME_SIZE
	.align		4
.L_3:
        /*0018*/ 	.byte	0x04, 0x11
        /*001a*/ 	.short	(.L_5 - .L_4)
	.align		4
.L_4:
        /*001c*/ 	.word	index@(_Z7gravifyPfS_S_S_S_S_S_i)
        /*0020*/ 	.word	0x00000000


	//----- nvinfo : EIATTR_MIN_STACK_SIZE
	.align		4
.L_5:
        /*0024*/ 	.byte	0x04, 0x12
        /*0026*/ 	.short	(.L_7 - .L_6)
	.align		4
.L_6:
        /*0028*/ 	.word	index@(_Z7gravifyPfS_S_S_S_S_S_i)
        /*002c*/ 	.word	0x00000000
.L_7:


//--------------------- .nv.compat                --------------------------
	.section	.nv.compat,"",@"SHT_CUDA_COMPAT_INFO"
	.align	4
        /*0000*/ 	.byte	0x02, 0x09, 0x00, 0x00, 0x02, 0x02, 0x01, 0x00, 0x02, 0x05, 0x05, 0x00, 0x03, 0x07, 0x01, 0x01
        /*0010*/ 	.byte	0x02, 0x03, 0x00, 0x00, 0x02, 0x06, 0x01, 0x00, 0x04, 0x0b, 0x08, 0x00, 0x01, 0x00, 0x00, 0x00
        /*0020*/ 	.byte	0x00, 0x00, 0x00, 0x00


//--------------------- .nv.info._Z7gravifyPfS_S_S_S_S_S_i --------------------------
	.section	.nv.info._Z7gravifyPfS_S_S_S_S_S_i,"",@"SHT_CUDA_INFO"
	.sectionflags	@""
	.align	4


	//----- nvinfo : EIATTR_CUDA_API_VERSION
	.align		4
        /*0000*/ 	.byte	0x04, 0x37
        /*0002*/ 	.short	(.L_9 - .L_8)
.L_8:
        /*0004*/ 	.word	0x00000082


	//----- nvinfo : EIATTR_KPARAM_INFO
	.align		4
.L_9:
        /*0008*/ 	.byte	0x04, 0x17
        /*000a*/ 	.short	(.L_11 - .L_10)
.L_10:
        /*000c*/ 	.word	0x00000000
        /*0010*/ 	.short	0x0007
        /*0012*/ 	.short	0x0038
        /*0014*/ 	.byte	0x00, 0xf0, 0x11, 0x00


	//----- nvinfo : EIATTR_KPARAM_INFO
	.align		4
.L_11:
        /*0018*/ 	.byte	0x04, 0x17
        /*001a*/ 	.short	(.L_13 - .L_12)
.L_12:
        /*001c*/ 	.word	0x00000000
        /*0020*/ 	.short	0x0006
        /*0022*/ 	.short	0x0030
        /*0024*/ 	.byte	0x00, 0xf5, 0x21, 0x00


	//----- nvinfo : EIATTR_KPARAM_INFO
	.align		4
.L_13:
        /*0028*/ 	.byte	0x04, 0x17
        /*002a*/ 	.short	(.L_15 - .L_14)
.L_14:
        /*002c*/ 	.word	0x00000000
        /*0030*/ 	.short	0x0005
        /*0032*/ 	.short	0x0028
        /*0034*/ 	.byte	0x00, 0xf5, 0x21, 0x00


	//----- nvinfo : EIATTR_KPARAM_INFO
	.align		4
.L_15:
        /*0038*/ 	.byte	0x04, 0x17
        /*003a*/ 	.short	(.L_17 - .L_16)
.L_16:
        /*003c*/ 	.word	0x00000000
        /*0040*/ 	.short	0x0004
        /*0042*/ 	.short	0x0020
        /*0044*/ 	.byte	0x00, 0xf5, 0x21, 0x00


	//----- nvinfo : EIATTR_KPARAM_INFO
	.align		4
.L_17:
        /*0048*/ 	.byte	0x04, 0x17
        /*004a*/ 	.short	(.L_19 - .L_18)
.L_18:
        /*004c*/ 	.word	0x00000000
        /*0050*/ 	.short	0x0003
        /*0052*/ 	.short	0x0018
        /*0054*/ 	.byte	0x00, 0xf5, 0x21, 0x00


	//----- nvinfo : EIATTR_KPARAM_INFO
	.align		4
.L_19:
        /*0058*/ 	.byte	0x04, 0x17
        /*005a*/ 	.short	(.L_21 - .L_20)
.L_20:
        /*005c*/ 	.word	0x00000000
        /*0060*/ 	.short	0x0002
        /*0062*/ 	.short	0x0010
        /*0064*/ 	.byte	0x00, 0xf5, 0x21, 0x00


	//----- nvinfo : EIATTR_KPARAM_INFO
	.align		4
.L_21:
        /*0068*/ 	.byte	0x04, 0x17
        /*006a*/ 	.short	(.L_23 - .L_22)
.L_22:
        /*006c*/ 	.word	0x00000000
        /*0070*/ 	.short	0x0001
        /*0072*/ 	.short	0x0008
        /*0074*/ 	.byte	0x00, 0xf5, 0x21, 0x00


	//----- nvinfo : EIATTR_KPARAM_INFO
	.align		4
.L_23:
        /*0078*/ 	.byte	0x04, 0x17
        /*007a*/ 	.short	(.L_25 - .L_24)
.L_24:
        /*007c*/ 	.word	0x00000000
        /*0080*/ 	.short	0x0000
        /*0082*/ 	.short	0x0000
        /*0084*/ 	.byte	0x00, 0xf5, 0x21, 0x00


	//----- nvinfo : EIATTR_SPARSE_MMA_MASK
	.align		4
.L_25:
        /*0088*/ 	.byte	0x03, 0x50
        /*008a*/ 	.short	0x0000


	//----- nvinfo : EIATTR_MAXREG_COUNT
	.align		4
        /*008c*/ 	.byte	0x03, 0x1b
        /*008e*/ 	.short	0x00ff


	//----- nvinfo : EIATTR_MERCURY_ISA_VERSION
	.align		4
        /*0090*/ 	.byte	0x03, 0x5f
        /*0092*/ 	.short	0x0101


	//----- nvinfo : EIATTR_VRC_CTA_INIT_COUNT
	.align		4
        /*0094*/ 	.byte	0x02, 0x4a
	.zero		1
	.zero		1


	//----- nvinfo : EIATTR_EXIT_INSTR_OFFSETS
	.align		4
        /*0098*/ 	.byte	0x04, 0x1c
        /*009a*/ 	.short	(.L_27 - .L_26)


	//   ....[0]....
.L_26:
        /*009c*/ 	.word	0x00000a70


	//----- nvinfo : EIATTR_CRS_STACK_SIZE
	.align		4
.L_27:
        /*00a0*/ 	.byte	0x04, 0x1e
        /*00a2*/ 	.short	(.L_29 - .L_28)
.L_28:
        /*00a4*/ 	.word	0x00000000


	//----- nvinfo : EIATTR_CBANK_PARAM_SIZE
	.align		4
.L_29:
        /*00a8*/ 	.byte	0x03, 0x19
        /*00aa*/ 	.short	0x003c


	//----- nvinfo : EIATTR_PARAM_CBANK
	.align		4
        /*00ac*/ 	.byte	0x04, 0x0a
        /*00ae*/ 	.short	(.L_31 - .L_30)
	.align		4
.L_30:
        /*00b0*/ 	.word	index@(.nv.constant0._Z7gravifyPfS_S_S_S_S_S_i)
        /*00b4*/ 	.short	0x0380
        /*00b6*/ 	.short	0x003c


	//----- nvinfo : EIATTR_SW_WAR
	.align		4
.L_31:
        /*00b8*/ 	.byte	0x04, 0x36
        /*00ba*/ 	.short	(.L_33 - .L_32)
.L_32:
        /*00bc*/ 	.word	0x00000008
.L_33:


//--------------------- .nv.callgraph             --------------------------
	.section	.nv.callgraph,"",@"SHT_CUDA_CALLGRAPH"
	.align	4
	.sectionentsize	8
	.align		4
        /*0000*/ 	.word	0x00000000
	.align		4
        /*0004*/ 	.word	0xffffffff
	.align		4
        /*0008*/ 	.word	0x00000000
	.align		4
        /*000c*/ 	.word	0xfffffffe
	.align		4
        /*0010*/ 	.word	0x00000000
	.align		4
        /*0014*/ 	.word	0xfffffffd
	.align		4
        /*0018*/ 	.word	0x00000000
	.align		4
        /*001c*/ 	.word	0xfffffffc


//--------------------- .text._Z7gravifyPfS_S_S_S_S_S_i --------------------------
	.section	.text._Z7gravifyPfS_S_S_S_S_S_i,"ax",@progbits
	.align	128
        .global         _Z7gravifyPfS_S_S_S_S_S_i
        .type           _Z7gravifyPfS_S_S_S_S_S_i,@function
        .size           _Z7gravifyPfS_S_S_S_S_S_i,(.L_x_17 - _Z7gravifyPfS_S_S_S_S_S_i)
        .other          _Z7gravifyPfS_S_S_S_S_S_i,@"STO_CUDA_ENTRY STV_DEFAULT"
_Z7gravifyPfS_S_S_S_S_S_i:
.text._Z7gravifyPfS_S_S_S_S_S_i:
[----:B------:R-:W-:Y:S01]  /*0000*/  LDC R1, c[0x0][0x37c] ;  /* 0x0000df00ff017b82 */ /* 0x000fe20000000800 */
[----:B------:R-:W0:Y:S01]  /*0010*/  S2R R3, SR_TID.X ;  /* 0x0000000000037919 */ /* 0x000e220000002100 */
[----:B------:R-:W1:Y:S06]  /*0020*/  LDCU UR4, c[0x0][0x3b8] ;  /* 0x00007700ff0477ac */ /* 0x000e6c0008000800 */
[----:B------:R-:W0:Y:S01]  /*0030*/  S2UR UR5, SR_CTAID.X ;  /* 0x00000000000579c3 */ /* 0x000e220000002500 */
[----:B------:R-:W2:Y:S07]  /*0040*/  LDCU.64 UR6, c[0x0][0x358] ;  /* 0x00006b00ff0677ac */ /* 0x000eae0008000a00 */
[----:B------:R-:W0:Y:S01]  /*0050*/  LDC R2, c[0x0][0x360] ;  /* 0x0000d800ff027b82 */ /* 0x000e220000000800 */
[----:B-1----:R-:W-:Y:S01]  /*0060*/  UISETP.GE.AND UP0, UPT, UR4, 0x1, UPT ;  /* 0x000000010400788c */ /* 0x002fe2000bf06270 */
[----:B0-----:R-:W-:-:S08]  /*0070*/  IMAD R2, R2, UR5, R3 ;  /* 0x0000000502027c24 */ /* 0x001fd0000f8e0203 */
[----:B--2---:R-:W-:Y:S05]  /*0080*/  BRA.U !UP0, `(.L_x_0) ;  /* 0x0000000908287547 */ /* 0x004fea000b800000 */
[----:B------:R-:W0:Y:S01]  /*0090*/  LDC.64 R14, c[0x0][0x390] ;  /* 0x0000e400ff0e7b82 */ /* 0x000e220000000a00 */
[----:B------:R-:W1:Y:S01]  /*00a0*/  LDCU UR5, c[0x0][0x390] ;  /* 0x00007200ff0577ac */ /* 0x000e620008000800 */
[----:B------:R-:W2:Y:S06]  /*00b0*/  LDCU.64 UR10, c[0x0][0x380] ;  /* 0x00007000ff0a77ac */ /* 0x000eac0008000a00 */
[----:B------:R-:W3:Y:S01]  /*00c0*/  LDC.64 R12, c[0x0][0x3a0] ;  /* 0x0000e800ff0c7b82 */ /* 0x000ee20000000a00 */
[----:B------:R-:W4:Y:S01]  /*00d0*/  LDCU.64 UR8, c[0x0][0x388] ;  /* 0x00007100ff0877ac */ /* 0x000f220008000a00 */
[----:B------:R-:W-:-:S06]  /*00e0*/  UIADD3 UR4, UPT, UPT, -UR4, URZ, URZ ;  /* 0x000000ff04047290 */ /* 0x000fcc000fffe1ff */
[----:B------:R-:W2:Y:S01]  /*00f0*/  LDC R11, c[0x0][0x394] ;  /* 0x0000e500ff0b7b82 */ /* 0x000ea20000000800 */
[----:B-1----:R-:W-:-:S07]  /*0100*/  IMAD.U32 R10, RZ, RZ, UR5 ;  /* 0x00000005ff0a7e24 */ /* 0x002fce000f8e00ff */
[----:B------:R-:W1:Y:S01]  /*0110*/  LDC.64 R18, c[0x0][0x388] ;  /* 0x0000e200ff127b82 */ /* 0x000e620000000a00 */
[----:B0-----:R-:W-:-:S07]  /*0120*/  IMAD.WIDE R14, R2, 0x4, R14 ;  /* 0x00000004020e7825 */ /* 0x001fce00078e020e */
[----:B------:R-:W0:Y:S01]  /*0130*/  LDC.64 R16, c[0x0][0x398] ;  /* 0x0000e600ff107b82 */ /* 0x000e220000000a00 */
[----:B---34-:R-:W-:-:S07]  /*0140*/  IMAD.WIDE R12, R2, 0x4, R12 ;  /* 0x00000004020c7825 */ /* 0x018fce00078e020c */
.L_x_14:
[----:B-1----:R-:W-:-:S04]  /*0150*/  IMAD.WIDE R4, R2, 0x4, R18 ;  /* 0x0000000402047825 */ /* 0x002fc800078e0212 */
[----:B------:R-:W-:Y:S02]  /*0160*/  IMAD.U32 R7, RZ, RZ, UR9 ;  /* 0x00000009ff077e24 */ /* 0x000fe4000f8e00ff */
[----:B------:R-:W-:Y:S01]  /*0170*/  IMAD.U32 R6, RZ, RZ, UR8 ;  /* 0x00000008ff067e24 */ /* 0x000fe2000f8e00ff */
[----:B------:R-:W3:Y:S04]  /*0180*/  LDG.E R4, desc[UR6][R4.64] ;  /* 0x0000000604047981 */ /* 0x000ee8000c1e1900 */
[----:B------:R-:W3:Y:S02]  /*0190*/  LDG.E R7, desc[UR6][R6.64] ;  /* 0x0000000606077981 */ /* 0x000ee4000c1e1900 */
[----:B---3--:R-:W-:-:S13]  /*01a0*/  FSETP.NEU.AND P0, PT, R7, R4, PT ;  /* 0x000000040700720b */ /* 0x008fda0003f0d000 */
[----:B--2---:R1:W5:Y:S04]  /*01b0*/  @P0 LDG.E R0, desc[UR6][R10.64] ;  /* 0x000000060a000981 */ /* 0x004368000c1e1900 */
[----:B------:R1:W5:Y:S01]  /*01c0*/  @P0 LDG.E R23, desc[UR6][R14.64] ;  /* 0x000000060e170981 */ /* 0x000362000c1e1900 */
[----:B------:R-:W-:Y:S01]  /*01d0*/  UIADD3 UR4, UPT, UPT, UR4, 0x1, URZ ;  /* 0x0000000104047890 */ /* 0x000fe2000fffe0ff */
[----:B------:R-:W-:Y:S04]  /*01e0*/  BSSY.RECONVERGENT B0, `(.L_x_1) ;  /* 0x000006c000007945 */ /* 0x000fe80003800200 */
[----:B------:R-:W-:Y:S01]  /*01f0*/  BSSY.RELIABLE B1, `(.L_x_2) ;  /* 0x0000008000017945 */ /* 0x000fe20003800100 */
[----:B------:R-:W-:-:S03]  /*0200*/  UISETP.NE.AND UP2, UPT, UR4, URZ, UPT ;  /* 0x000000ff0400728c */ /* 0x000fc6000bf45270 */
[----:B-1----:R-:W-:Y:S08]  /*0210*/  @P0 BRA `(.L_x_3) ;  /* 0x0000000000140947 */ /* 0x002ff00003800000 */
[----:B-----5:R-:W2:Y:S04]  /*0220*/  LDG.E R0, desc[UR6][R10.64] ;  /* 0x000000060a007981 */ /* 0x020ea8000c1e1900 */
[----:B------:R-:W2:Y:S02]  /*0230*/  LDG.E R23, desc[UR6][R14.64] ;  /* 0x000000060e177981 */ /* 0x000ea4000c1e1900 */
[----:B--2---:R-:W-:-:S13]  /*0240*/  FSETP.NEU.AND P0, PT, R0, R23, PT ;  /* 0x000000170000720b */ /* 0x004fda0003f0d000 */
[----:B------:R-:W-:Y:S05]  /*0250*/  @!P0 BREAK.RELIABLE B1 ;  /* 0x0000000000018942 */ /* 0x000fea0003800100 */
[----:B------:R-:W-:Y:S05]  /*0260*/  @!P0 BRA `(.L_x_4) ;  /* 0x00000004008c8947 */ /* 0x000fea0003800000 */
.L_x_3:
[----:B------:R-:W-:Y:S05]  /*0270*/  BSYNC.RELIABLE B1 ;  /* 0x0000000000017941 */ /* 0x000fea0003800100 */
.L_x_2:
[----:B------:R-:W-:Y:S02]  /*0280*/  IMAD.U32 R20, RZ, RZ, UR10 ;  /* 0x0000000aff147e24 */ /* 0x000fe4000f8e00ff */
[----:B------:R-:W-:-:S05]  /*0290*/  IMAD.U32 R21, RZ, RZ, UR11 ;  /* 0x0000000bff157e24 */ /* 0x000fca000f8e00ff */
[----:B------:R1:W5:Y:S01]  /*02a0*/  LDG.E R3, desc[UR6][R20.64] ;  /* 0x0000000614037981 */ /* 0x000362000c1e1900 */
[----:B------:R-:W-:Y:S01]  /*02b0*/  FADD R4, R7, -R4 ;  /* 0x8000000407047221 */ /* 0x000fe20000000000 */
[----:B------:R-:W-:Y:S01]  /*02c0*/  BSSY.RECONVERGENT B1, `(.L_x_5) ;  /* 0x0000009000017945 */ /* 0x000fe20003800200 */
[----:B-----5:R-:W-:Y:S01]  /*02d0*/  FADD R5, -R23, R0 ;  /* 0x0000000017057221 */ /* 0x020fe20000000100 */
[----:B------:R-:W-:Y:S01]  /*02e0*/  IMAD.MOV.U32 R6, RZ, RZ, RZ ;  /* 0x000000ffff067224 */ /* 0x000fe200078e00ff */
[----:B------:R-:W2:Y:S01]  /*02f0*/  F2F.F64.F32 R8, R4 ;  /* 0x0000000400087310 */ /* 0x000ea20000201800 */
[----:B------:R-:W-:Y:S02]  /*0300*/  MOV R7, 0x40000000 ;  /* 0x4000000000077802 */ /* 0x000fe40000000f00 */
[----:B------:R-:W-:Y:S01]  /*0310*/  MOV R0, 0x350 ;  /* 0x0000035000007802 */ /* 0x000fe20000000f00 */
[----:B--2---:R-:W-:-:S10]  /*0320*/  DADD R36, -RZ, |R8| ;  /* 0x00000000ff247229 */ /* 0x004fd40000000508 */
[----:B-1----:R-:W-:-:S07]  /*0330*/  IMAD.MOV.U32 R26, RZ, RZ, R36 ;  /* 0x000000ffff1a7224 */ /* 0x002fce00078e0024 */
[----:B0-----:R-:W-:Y:S05]  /*0340*/  CALL.REL.NOINC `($_Z7gravifyPfS_S_S_S_S_S_i$__internal_accurate_pow) ;  /* 0x0000000400cc7944 */ /* 0x001fea0003c00000 */
[----:B------:R-:W-:Y:S05]  /*0350*/  BSYNC.RECONVERGENT B1 ;  /* 0x0000000000017941 */ /* 0x000fea0003800200 */
.L_x_5:
[----:B------:R-:W-:Y:S01]  /*0360*/  DADD R22, R8, 2 ;  /* 0x4000000008167429 */ /* 0x000fe20000000000 */
[----:B------:R-:W0:Y:S01]  /*0370*/  F2F.F64.F32 R20, R5 ;  /* 0x0000000500147310 */ /* 0x000e220000201800 */
[----:B------:R-:W-:Y:S01]  /*0380*/  FSETP.NEU.AND P0, PT, R4, RZ, PT ;  /* 0x000000ff0400720b */ /* 0x000fe20003f0d000 */
[----:B------:R-:W-:Y:S07]  /*0390*/  BSSY.RECONVERGENT B1, `(.L_x_6) ;  /* 0x000000e000017945 */ /* 0x000fee0003800200 */
[----:B------:R-:W-:-:S02]  /*03a0*/  LOP3.LUT R22, R23, 0x7ff00000, RZ, 0xc0, !PT ;  /* 0x7ff0000017167812 */ /* 0x000fc400078ec0ff */
[----:B------:R-:W-:Y:S02]  /*03b0*/  FSEL R23, R25, RZ, P0 ;  /* 0x000000ff19177208 */ /* 0x000fe40000000000 */
[----:B------:R-:W-:Y:S01]  /*03c0*/  ISETP.NE.AND P1, PT, R22, 0x7ff00000, PT ;  /* 0x7ff000001600780c */ /* 0x000fe20003f25270 */
[----:B0-----:R-:W-:Y:S01]  /*03d0*/  DADD R36, -RZ, |R20| ;  /* 0x00000000ff247229 */ /* 0x001fe20000000514 */
[----:B------:R-:W-:-:S09]  /*03e0*/  FSEL R22, R24, RZ, P0 ;  /* 0x000000ff18167208 */ /* 0x000fd20000000000 */
[----:B------:R-:W-:Y:S02]  /*03f0*/  IMAD.MOV.U32 R26, RZ, RZ, R36 ;  /* 0x000000ffff1a7224 */ /* 0x000fe400078e0024 */
[----:B------:R-:W-:Y:S05]  /*0400*/  @P1 BRA `(.L_x_7) ;  /* 0x0000000000181947 */ /* 0x000fea0003800000 */
[----:B------:R-:W-:-:S13]  /*0410*/  FSETP.NAN.AND P0, PT, R4, R4, PT ;  /* 0x000000040400720b */ /* 0x000fda0003f08000 */
[----:B------:R-:W-:Y:S01]  /*0420*/  @P0 DADD R22, R8, 2 ;  /* 0x4000000008160429 */ /* 0x000fe20000000000 */
[----:B------:R-:W-:Y:S10]  /*0430*/  @P0 BRA `(.L_x_7) ;  /* 0x00000000000c0947 */ /* 0x000ff40003800000 */
[----:B------:R-:W-:-:S14]  /*0440*/  DSETP.NEU.AND P0, PT, |R8|, +INF , PT ;  /* 0x7ff000000800742a */ /* 0x000fdc0003f0d200 */
[----:B------:R-:W-:Y:S02]  /*0450*/  @!P0 IMAD.MOV.U32 R22, RZ, RZ, 0x0 ;  /* 0x00000000ff168424 */ /* 0x000fe400078e00ff */
[----:B------:R-:W-:-:S07]  /*0460*/  @!P0 IMAD.MOV.U32 R23, RZ, RZ, 0x7ff00000 ;  /* 0x7ff00000ff178424 */ /* 0x000fce00078e00ff */
.L_x_7:
[----:B------:R-:W-:Y:S05]  /*0470*/  BSYNC.RECONVERGENT B1 ;  /* 0x0000000000017941 */ /* 0x000fea0003800200 */
.L_x_6:
[----:B------:R-:W-:Y:S01]  /*0480*/  BSSY.RECONVERGENT B1, `(.L_x_8) ;  /* 0x0000004000017945 */ /* 0x000fe20003800200 */
[----:B------:R-:W-:Y:S01]  /*0490*/  IMAD.MOV.U32 R7, RZ, RZ, 0x40000000 ;  /* 0x40000000ff077424 */ /* 0x000fe200078e00ff */
[----:B------:R-:W-:-:S07]  /*04a0*/  MOV R0, 0x4c0 ;  /* 0x000004c000007802 */ /* 0x000fce0000000f00 */
[----:B------:R-:W-:Y:S05]  /*04b0*/  CALL.REL.NOINC `($_Z7gravifyPfS_S_S_S_S_S_i$__internal_accurate_pow) ;  /* 0x0000000400707944 */ /* 0x000fea0003c00000 */
[----:B------:R-:W-:Y:S05]  /*04c0*/  BSYNC.RECONVERGENT B1 ;  /* 0x0000000000017941 */ /* 0x000fea0003800200 */
.L_x_8:
[----:B------:R-:W-:Y:S01]  /*04d0*/  DADD R8, R20, 2 ;  /* 0x4000000014087429 */ /* 0x000fe20000000000 */
[C---:B------:R-:W-:Y:S01]  /*04e0*/  FSETP.NEU.AND P1, PT, R5.reuse, RZ, PT ;  /* 0x000000ff0500720b */ /* 0x040fe20003f2d000 */
[----:B------:R-:W-:Y:S01]  /*04f0*/  BSSY.RECONVERGENT B1, `(.L_x_9) ;  /* 0x0000010000017945 */ /* 0x000fe20003800200 */
[----:B------:R-:W-:Y:S02]  /*0500*/  FSETP.NEU.AND P3, PT, R4, 1, PT ;  /* 0x3f8000000400780b */ /* 0x000fe40003f6d000 */
[----:B------:R-:W-:Y:S02]  /*0510*/  FSETP.NEU.AND P0, PT, R5, 1, PT ;  /* 0x3f8000000500780b */ /* 0x000fe40003f0d000 */
[----:B------:R-:W-:Y:S02]  /*0520*/  FSEL R24, R24, RZ, P1 ;  /* 0x000000ff18187208 */ /* 0x000fe40000800000 */
[----:B------:R-:W-:Y:S02]  /*0530*/  FSEL R25, R25, RZ, P1 ;  /* 0x000000ff19197208 */ /* 0x000fe40000800000 */
[----:B------:R-:W-:-:S02]  /*0540*/  LOP3.LUT R8, R9, 0x7ff00000, RZ, 0xc0, !PT ;  /* 0x7ff0000009087812 */ /* 0x000fc400078ec0ff */
[----:B------:R-:W-:Y:S02]  /*0550*/  FSEL R9, R23, 1.875, P3 ;  /* 0x3ff0000017097808 */ /* 0x000fe40001800000 */
[----:B------:R-:W-:Y:S02]  /*0560*/  ISETP.NE.AND P2, PT, R8, 0x7ff00000, PT ;  /* 0x7ff000000800780c */ /* 0x000fe40003f45270 */
[----:B------:R-:W-:-:S11]  /*0570*/  FSEL R8, R22, RZ, P3 ;  /* 0x000000ff16087208 */ /* 0x000fd60001800000 */
[----:B------:R-:W-:Y:S05]  /*0580*/  @P2 BRA `(.L_x_10) ;  /* 0x0000000000182947 */ /* 0x000fea0003800000 */
[----:B------:R-:W-:-:S13]  /*0590*/  FSETP.NAN.AND P1, PT, R5, R5, PT ;  /* 0x000000050500720b */ /* 0x000fda0003f28000 */
[----:B------:R-:W-:Y:S01]  /*05a0*/  @P1 DADD R24, R20, 2 ;  /* 0x4000000014181429 */ /* 0x000fe20000000000 */
[----:B------:R-:W-:Y:S10]  /*05b0*/  @P1 BRA `(.L_x_10) ;  /* 0x00000000000c1947 */ /* 0x000ff40003800000 */
[----:B------:R-:W-:-:S14]  /*05c0*/  DSETP.NEU.AND P1, PT, |R20|, +INF , PT ;  /* 0x7ff000001400742a */ /* 0x000fdc0003f2d200 */
[----:B------:R-:W-:Y:S02]  /*05d0*/  @!P1 IMAD.MOV.U32 R24, RZ, RZ, 0x0 ;  /* 0x00000000ff189424 */ /* 0x000fe400078e00ff */
[----:B------:R-:W-:-:S07]  /*05e0*/  @!P1 IMAD.MOV.U32 R25, RZ, RZ, 0x7ff00000 ;  /* 0x7ff00000ff199424 */ /* 0x000fce00078e00ff */
.L_x_10:
[----:B------:R-:W-:Y:S05]  /*05f0*/  BSYNC.RECONVERGENT B1 ;  /* 0x0000000000017941 */ /* 0x000fea0003800200 */
.L_x_9:
[----:B------:R-:W-:Y:S01]  /*0600*/  FSEL R20, R24, RZ, P0 ;  /* 0x000000ff18147208 */ /* 0x000fe20000000000 */
[----:B------:R-:W-:Y:S01]  /*0610*/  BSSY.RECONVERGENT B1, `(.L_x_11) ;  /* 0x0000008000017945 */ /* 0x000fe20003800200 */
[----:B------:R-:W-:Y:S02]  /*0620*/  FSEL R21, R25, 1.875, P0 ;  /* 0x3ff0000019157808 */ /* 0x000fe40000000000 */
[----:B------:R-:W-:Y:S02]  /*0630*/  MOV R7, 0xbff00000 ;  /* 0xbff0000000077802 */ /* 0x000fe40000000f00 */
[----:B------:R-:W-:Y:S02]  /*0640*/  MOV R0, 0x690 ;  /* 0x0000069000007802 */ /* 0x000fe40000000f00 */
[----:B------:R-:W-:-:S08]  /*0650*/  DADD R8, R8, R20 ;  /* 0x0000000008087229 */ /* 0x000fd00000000014 */
[----:B------:R-:W-:-:S10]  /*0660*/  DADD R36, -RZ, |R8| ;  /* 0x00000000ff247229 */ /* 0x000fd40000000508 */
[----:B------:R-:W-:-:S07]  /*0670*/  IMAD.MOV.U32 R26, RZ, RZ, R36 ;  /* 0x000000ffff1a7224 */ /* 0x000fce00078e0024 */
[----:B------:R-:W-:Y:S05]  /*0680*/  CALL.REL.NOINC `($_Z7gravifyPfS_S_S_S_S_S_i$__internal_accurate_pow) ;  /* 0x0000000000fc7944 */ /* 0x000fea0003c00000 */
[----:B------:R-:W-:Y:S05]  /*0690*/  BSYNC.RECONVERGENT B1 ;  /* 0x0000000000017941 */ /* 0x000fea0003800200 */
.L_x_11:
[----:B------:R-:W-:-:S05]  /*06a0*/  IMAD.WIDE R6, R2, 0x4, R16 ;  /* 0x0000000402067825 */ /* 0x000fca00078e0210 */
[----:B------:R0:W5:Y:S01]  /*06b0*/  LDG.E R27, desc[UR6][R6.64] ;  /* 0x00000006061b7981 */ /* 0x000162000c1e1900 */
[C---:B------:R-:W-:Y:S01]  /*06c0*/  DADD R20, R8.reuse, -1 ;  /* 0xbff0000008147429 */ /* 0x040fe20000000000 */
[----:B------:R-:W-:Y:S01]  /*06d0*/  ISETP.GE.AND P0, PT, R9, RZ, PT ;  /* 0x000000ff0900720c */ /* 0x000fe20003f06270 */
[----:B------:R-:W-:Y:S01]  /*06e0*/  DADD R22, -RZ, -R24 ;  /* 0x00000000ff167229 */ /* 0x000fe20000000918 */
[----:B------:R-:W-:Y:S01]  /*06f0*/  BSSY.RECONVERGENT B1, `(.L_x_12) ;  /* 0x0000011000017945 */ /* 0x000fe20003800200 */
[C---:B------:R-:W-:Y:S02]  /*0700*/  DSETP.NEU.AND P2, PT, R8.reuse, RZ, PT ;  /* 0x000000ff0800722a */ /* 0x040fe40003f4d000 */
[----:B------:R-:W-:-:S04]  /*0710*/  DSETP.NEU.AND P1, PT, R8, 1, PT ;  /* 0x3ff000000800742a */ /* 0x000fc80003f2d000 */
[----:B------:R-:W-:Y:S02]  /*0720*/  LOP3.LUT R20, R21, 0x7ff00000, RZ, 0xc0, !PT ;  /* 0x7ff0000015147812 */ /* 0x000fe400078ec0ff */
[----:B------:R-:W-:Y:S02]  /*0730*/  FSEL R24, R22, R24, !P0 ;  /* 0x0000001816187208 */ /* 0x000fe40004000000 */
[----:B------:R-:W-:Y:S02]  /*0740*/  ISETP.NE.AND P3, PT, R20, 0x7ff00000, PT ;  /* 0x7ff000001400780c */ /* 0x000fe40003f65270 */
[----:B------:R-:W-:Y:S02]  /*0750*/  FSEL R21, R23, R25, !P0 ;  /* 0x0000001917157208 */ /* 0x000fe40004000000 */
[----:B------:R0:W1:Y:S01]  /*0760*/  F2F.F64.F32 R22, R3 ;  /* 0x0000000300167310 */ /* 0x0000620000201800 */
[----:B------:R-:W-:Y:S02]  /*0770*/  FSEL R20, R24, RZ, P2 ;  /* 0x000000ff18147208 */ /* 0x000fe40001000000 */
[----:B------:R-:W-:-:S06]  /*0780*/  @!P2 LOP3.LUT R21, R9, 0x7ff00000, RZ, 0xfc, !PT ;  /* 0x7ff000000915a812 */ /* 0x000fcc00078efcff */
[----:B0-----:R-:W-:Y:S05]  /*0790*/  @P3 BRA `(.L_x_13) ;  /* 0x0000000000183947 */ /* 0x001fea0003800000 */
[----:B------:R-:W-:-:S14]  /*07a0*/  DSETP.NAN.AND P2, PT, R8, R8, PT ;  /* 0x000000080800722a */ /* 0x000fdc0003f48000 */
[----:B------:R-:W-:Y:S01]  /*07b0*/  @P2 DADD R20, R8, -1 ;  /* 0xbff0000008142429 */ /* 0x000fe20000000000 */
[----:B------:R-:W-:Y:S10]  /*07c0*/  @P2 BRA `(.L_x_13) ;  /* 0x00000000000c2947 */ /* 0x000ff40003800000 */
[----:B------:R-:W-:-:S14]  /*07d0*/  DSETP.NEU.AND P2, PT, |R8|, +INF , PT ;  /* 0x7ff000000800742a */ /* 0x000fdc0003f4d200 */
[----:B------:R-:W-:Y:S01]  /*07e0*/  @!P2 SEL R21, RZ, 0x80000000, P0 ;  /* 0x80000000ff15a807 */ /* 0x000fe20000000000 */
[----:B------:R-:W-:-:S07]  /*07f0*/  @!P2 IMAD.MOV.U32 R20, RZ, RZ, RZ ;  /* 0x000000ffff14a224 */ /* 0x000fce00078e00ff */
.L_x_13:
[----:B------:R-:W-:Y:S05]  /*0800*/  BSYNC.RECONVERGENT B1 ;  /* 0x0000000000017941 */ /* 0x000fea0003800200 */
.L_x_12:
[----:B------:R-:W-:Y:S02]  /*0810*/  FSEL R8, R20, RZ, P1 ;  /* 0x000000ff14087208 */ /* 0x000fe40000800000 */
[----:B------:R-:W-:-:S06]  /*0820*/  FSEL R9, R21, 1.875, P1 ;  /* 0x3ff0000015097808 */ /* 0x000fcc0000800000 */
[----:B-1----:R-:W-:-:S10]  /*0830*/  DMUL R22, R22, R8 ;  /* 0x0000000816167228 */ /* 0x002fd40000000000 */
[----:B------:R-:W0:Y:S02]  /*0840*/  F2F.F32.F64 R22, R22 ;  /* 0x0000001600167310 */ /* 0x000e240000301000 */
[----:B0----5:R-:W-:-:S05]  /*0850*/  FFMA R27, R4, R22, R27 ;  /* 0x00000016041b7223 */ /* 0x021fca000000001b */
[----:B------:R1:W-:Y:S04]  /*0860*/  STG.E desc[UR6][R6.64], R27 ;  /* 0x0000001b06007986 */ /* 0x0003e8000c101906 */
[----:B------:R-:W2:Y:S02]  /*0870*/  LDG.E R0, desc[UR6][R12.64] ;  /* 0x000000060c007981 */ /* 0x000ea4000c1e1900 */
[----:B--2---:R-:W-:-:S05]  /*0880*/  FFMA R5, R5, R22, R0 ;  /* 0x0000001605057223 */ /* 0x004fca0000000000 */
[----:B------:R1:W-:Y:S02]  /*0890*/  STG.E desc[UR6][R12.64], R5 ;  /* 0x000000050c007986 */ /* 0x0003e4000c101906 */
.L_x_4:
[----:B------:R-:W-:Y:S05]  /*08a0*/  BSYNC.RECONVERGENT B0 ;  /* 0x0000000000007941 */ /* 0x000fea0003800200 */
.L_x_1:
[----:B------:R-:W-:Y:S05]  /*08b0*/  WARPSYNC.ALL ;  /* 0x0000000000007948 */ /* 0x000fea0003800000 */
[----:B------:R-:W-:Y:S01]  /*08c0*/  IADD3 R10, P0, PT, R10, 0x4, RZ ;  /* 0x000000040a0a7810 */ /* 0x000fe20007f1e0ff */
[----:B------:R-:W-:Y:S02]  /*08d0*/  UIADD3 UR10, UP0, UPT, UR10, 0x4, URZ ;  /* 0x000000040a0a7890 */ /* 0x000fe4000ff1e0ff */
[----:B------:R-:W-:Y:S02]  /*08e0*/  UIADD3 UR8, UP1, UPT, UR8, 0x4, URZ ;  /* 0x0000000408087890 */ /* 0x000fe4000ff3e0ff */
[----:B------:R-:W-:Y:S01]  /*08f0*/  IMAD.X R11, RZ, RZ, R11, P0 ;  /* 0x000000ffff0b7224 */ /* 0x000fe200000e060b */
[----:B------:R-:W-:-:S02]  /*0900*/  UIADD3.X UR11, UPT, UPT, URZ, UR11, URZ, UP0, !UPT ;  /* 0x0000000bff0b7290 */ /* 0x000fc400087fe4ff */
[----:B------:R-:W-:Y:S01]  /*0910*/  UIADD3.X UR9, UPT, UPT, URZ, UR9, URZ, UP1, !UPT ;  /* 0x00000009ff097290 */ /* 0x000fe20008ffe4ff */
[----:B------:R-:W-:Y:S11]  /*0920*/  BRA.U UP2, `(.L_x_14) ;  /* 0xfffffff902087547 */ /* 0x000ff6000b83ffff */
.L_x_0:
[----:B-1----:R-:W1:Y:S08]  /*0930*/  LDC.64 R4, c[0x0][0x388] ;  /* 0x0000e200ff047b82 */ /* 0x002e700000000a00 */
[----:B------:R-:W2:Y:S08]  /*0940*/  LDC.64 R8, c[0x0][0x398] ;  /* 0x0000e600ff087b82 */ /* 0x000eb00000000a00 */
[----:B------:R-:W3:Y:S01]  /*0950*/  LDC.64 R10, c[0x0][0x390] ;  /* 0x0000e400ff0a7b82 */ /* 0x000ee20000000a00 */
[----:B-1----:R-:W-:-:S07]  /*0960*/  IMAD.WIDE R6, R2, 0x4, R4 ;  /* 0x0000000402067825 */ /* 0x002fce00078e0204 */
[----:B------:R-:W1:Y:S01]  /*0970*/  LDC.64 R12, c[0x0][0x3a0] ;  /* 0x0000e800ff0c7b82 */ /* 0x000e620000000a00 */
[----:B------:R-:W4:Y:S01]  /*0980*/  LDG.E R6, desc[UR6][R6.64] ;  /* 0x0000000606067981 */ /* 0x000f22000c1e1900 */
[----:B--2---:R-:W-:-:S06]  /*0990*/  IMAD.WIDE R8, R2, 0x4, R8 ;  /* 0x0000000402087825 */ /* 0x004fcc00078e0208 */
[----:B------:R-:W2:Y:S01]  /*09a0*/  LDC.64 R4, c[0x0][0x3a8] ;  /* 0x0000ea00ff047b82 */ /* 0x000ea20000000a00 */
[----:B------:R-:W4:Y:S01]  /*09b0*/  LDG.E R9, desc[UR6][R8.64] ;  /* 0x0000000608097981 */ /* 0x000f22000c1e1900 */
[----:B---3--:R-:W-:-:S04]  /*09c0*/  IMAD.WIDE R10, R2, 0x4, R10 ;  /* 0x00000004020a7825 */ /* 0x008fc800078e020a */
[----:B-1----:R-:W-:-:S04]  /*09d0*/  IMAD.WIDE R12, R2, 0x4, R12 ;  /* 0x00000004020c7825 */ /* 0x002fc800078e020c */
[----:B--2---:R-:W-:-:S04]  /*09e0*/  IMAD.WIDE R4, R2, 0x4, R4 ;  /* 0x0000000402047825 */ /* 0x004fc800078e0204 */
[----:B----4-:R-:W-:Y:S02]  /*09f0*/  FADD R15, R6, R9 ;  /* 0x00000009060f7221 */ /* 0x010fe40000000000 */
[----:B------:R-:W1:Y:S03]  /*0a00*/  LDC.64 R6, c[0x0][0x3b0] ;  /* 0x0000ec00ff067b82 */ /* 0x000e660000000a00 */
[----:B------:R-:W-:Y:S04]  /*0a10*/  STG.E desc[UR6][R4.64], R15 ;  /* 0x0000000f04007986 */ /* 0x000fe8000c101906 */
[----:B------:R-:W2:Y:S04]  /*0a20*/  LDG.E R10, desc[UR6][R10.64] ;  /* 0x000000060a0a7981 */ /* 0x000ea8000c1e1900 */
[----:B------:R-:W2:Y:S01]  /*0a30*/  LDG.E R13, desc[UR6][R12.64] ;  /* 0x000000060c0d7981 */ /* 0x000ea2000c1e1900 */
[----:B-1----:R-:W-:-:S04]  /*0a40*/  IMAD.WIDE R2, R2, 0x4, R6 ;  /* 0x0000000402027825 */ /* 0x002fc800078e0206 */
[----:B--2---:R-:W-:-:S05]  /*0a50*/  FADD R7, R10, R13 ;  /* 0x0000000d0a077221 */ /* 0x004fca0000000000 */
[----:B------:R-:W-:Y:S01]  /*0a60*/  STG.E desc[UR6][R2.64], R7 ;  /* 0x0000000702007986 */ /* 0x000fe2000c101906 */
[----:B------:R-:W-:Y:S05]  /*0a70*/  EXIT ;  /* 0x000000000000794d */ /* 0x000fea0003800000 */
        .type           $_Z7gravifyPfS_S_S_S_S_S_i$__internal_accurate_pow,@function
        .size           $_Z7gravifyPfS_S_S_S_S_S_i$__internal_accurate_pow,(.L_x_17 - $_Z7gravifyPfS_S_S_S_S_S_i$__internal_accurate_pow)
$_Z7gravifyPfS_S_S_S_S_S_i$__internal_accurate_pow:
[----:B------:R-:W-:Y:S01]  /*0a80*/  ISETP.GT.U32.AND P0, PT, R37, 0xfffff, PT ;  /* 0x000fffff2500780c */ /* 0x000fe20003f04070 */
[----:B------:R-:W-:Y:S01]  /*0a90*/  IMAD.MOV.U32 R36, RZ, RZ, R26 ;  /* 0x000000ffff247224 */ /* 0x000fe200078e001a */
[----:B------:R-:W-:Y:S01]  /*0aa0*/  UMOV UR12, 0x7d2cafe2 ;  /* 0x7d2cafe2000c7882 */ /* 0x000fe20000000000 */
[--C-:B------:R-:W-:Y:S01]  /*0ab0*/  IMAD.MOV.U32 R24, RZ, RZ, R37.reuse ;  /* 0x000000ffff187224 */ /* 0x100fe200078e0025 */
[----:B------:R-:W-:Y:S01]  /*0ac0*/  UMOV UR13, 0x3eb0f5ff ;  /* 0x3eb0f5ff000d7882 */ /* 0x000fe20000000000 */
[----:B------:R-:W-:Y:S01]  /*0ad0*/  IMAD.MOV.U32 R28, RZ, RZ, RZ ;  /* 0x000000ffff1c7224 */ /* 0x000fe200078e00ff */
[----:B------:R-:W-:Y:S01]  /*0ae0*/  SHF.R.U32.HI R40, RZ, 0x14, R37 ;  /* 0x00000014ff287819 */ /* 0x000fe20000011625 */
[----:B------:R-:W-:Y:S01]  /*0af0*/  UMOV UR14, 0x3b39803f ;  /* 0x3b39803f000e7882 */ /* 0x000fe20000000000 */
[----:B------:R-:W-:-:S05]  /*0b00*/  UMOV UR15, 0x3c7abc9e ;  /* 0x3c7abc9e000f7882 */ /* 0x000fca0000000000 */
[----:B------:R-:W-:-:S10]  /*0b10*/  @!P0 DMUL R32, R36, 1.80143985094819840000e+16 ;  /* 0x4350000024208828 */ /* 0x000fd40000000000 */
[----:B------:R-:W-:Y:S01]  /*0b20*/  @!P0 IMAD.MOV.U32 R24, RZ, RZ, R33 ;  /* 0x000000ffff188224 */ /* 0x000fe200078e0021 */
[----:B------:R-:W-:-:S04]  /*0b30*/  @!P0 LEA.HI R40, R33, 0xffffffca, RZ, 0xc ;  /* 0xffffffca21288811 */ /* 0x000fc800078f60ff */
[----:B------:R-:W-:-:S04]  /*0b40*/  LOP3.LUT R24, R24, 0x800fffff, RZ, 0xc0, !PT ;  /* 0x800fffff18187812 */ /* 0x000fc800078ec0ff */
[----:B------:R-:W-:Y:S02]  /*0b50*/  LOP3.LUT R25, R24, 0x3ff00000, RZ, 0xfc, !PT ;  /* 0x3ff0000018197812 */ /* 0x000fe400078efcff */
[----:B------:R-:W-:Y:S01]  /*0b60*/  MOV R24, R26 ;  /* 0x0000001a00187202 */ /* 0x000fe20000000f00 */
[----:B------:R-:W-:Y:S01]  /*0b70*/  @!P0 IMAD.MOV.U32 R24, RZ, RZ, R32 ;  /* 0x000000ffff188224 */ /* 0x000fe200078e0020 */
[----:B------:R-:W-:-:S13]  /*0b80*/  ISETP.GE.U32.AND P1, PT, R25, 0x3ff6a09f, PT ;  /* 0x3ff6a09f1900780c */ /* 0x000fda0003f26070 */
[----:B------:R-:W-:-:S04]  /*0b90*/  @P1 VIADD R27, R25, 0xfff00000 ;  /* 0xfff00000191b1836 */ /* 0x000fc80000000000 */
[----:B------:R-:W-:-:S06]  /*0ba0*/  @P1 IMAD.MOV.U32 R25, RZ, RZ, R27 ;  /* 0x000000ffff191224 */ /* 0x000fcc00078e001b */
[----:B------:R-:W-:-:S06]  /*0bb0*/  DADD R30, R24, 1 ;  /* 0x3ff00000181e7429 */ /* 0x000fcc0000000000 */
[----:B------:R-:W0:Y:S02]  /*0bc0*/  MUFU.RCP64H R29, R31 ;  /* 0x0000001f001d7308 */ /* 0x000e240000001800 */
[----:B0-----:R-:W-:Y:S01]  /*0bd0*/  DFMA R26, -R30, R28, 1 ;  /* 0x3ff000001e1a742b */ /* 0x001fe2000000011c */
[----:B------:R-:W-:Y:S02]  /*0be0*/  IMAD.MOV.U32 R30, RZ, RZ, 0x41ad3b5a ;  /* 0x41ad3b5aff1e7424 */ /* 0x000fe400078e00ff */
[----:B------:R-:W-:-:S05]  /*0bf0*/  IMAD.MOV.U32 R31, RZ, RZ, 0x3ed0f5d2 ;  /* 0x3ed0f5d2ff1f7424 */ /* 0x000fca00078e00ff */
[----:B------:R-:W-:Y:S02]  /*0c00*/  DFMA R34, R26, R26, R26 ;  /* 0x0000001a1a22722b */ /* 0x000fe4000000001a */
[----:B------:R-:W-:-:S06]  /*0c10*/  DADD R26, R24, -1 ;  /* 0xbff00000181a7429 */ /* 0x000fcc0000000000 */
[----:B------:R-:W-:-:S08]  /*0c20*/  DFMA R28, R28, R34, R28 ;  /* 0x000000221c1c722b */ /* 0x000fd0000000001c */
[----:B------:R-:W-:-:S08]  /*0c30*/  DMUL R24, R26, R28 ;  /* 0x0000001c1a187228 */ /* 0x000fd00000000000 */
[----:B------:R-:W-:-:S08]  /*0c40*/  DFMA R24, R26, R28, R24 ;  /* 0x0000001c1a18722b */ /* 0x000fd00000000018 */
[----:B------:R-:W-:-:S08]  /*0c50*/  DADD R34, R26, -R24 ;  /* 0x000000001a227229 */ /* 0x000fd00000000818 */
[----:B------:R-:W-:-:S08]  /*0c60*/  DADD R34, R34, R34 ;  /* 0x0000000022227229 */ /* 0x000fd00000000022 */
[-C--:B------:R-:W-:Y:S02]  /*0c70*/  DFMA R26, R26, -R24.reuse, R34 ;  /* 0x800000181a1a722b */ /* 0x080fe40000000022 */
[----:B------:R-:W-:-:S06]  /*0c80*/  DMUL R34, R24, R24 ;  /* 0x0000001818227228 */ /* 0x000fcc0000000000 */
[----:B------:R-:W-:Y:S02]  /*0c90*/  DMUL R26, R28, R26 ;  /* 0x0000001a1c1a7228 */ /* 0x000fe40000000000 */
[----:B------:R-:W-:Y:S01]  /*0ca0*/  DFMA R30, R34, UR12, R30 ;  /* 0x0000000c221e7c2b */ /* 0x000fe2000800001e */
[----:B------:R-:W-:Y:S01]  /*0cb0*/  UMOV UR12, 0x75488a3f ;  /* 0x75488a3f000c7882 */ /* 0x000fe20000000000 */
[----:B------:R-:W-:-:S06]  /*0cc0*/  UMOV UR13, 0x3ef3b20a ;  /* 0x3ef3b20a000d7882 */ /* 0x000fcc0000000000 */
[----:B------:R-:W-:Y:S01]  /*0cd0*/  DFMA R30, R34, R30, UR12 ;  /* 0x0000000c221e7e2b */ /* 0x000fe2000800001e */
        /* <DEDUP_REMOVED lines=14> */
[----:B------:R-:W-:-:S08]  /*0dc0*/  DFMA R28, R34, R30, UR12 ;  /* 0x0000000c221c7e2b */ /* 0x000fd0000800001e */
[----:B------:R-:W-:Y:S01]  /*0dd0*/  DADD R32, -R28, UR12 ;  /* 0x0000000c1c207e29 */ /* 0x000fe20008000100 */
[----:B------:R-:W-:Y:S01]  /*0de0*/  UMOV UR12, 0xb9e7b0 ;  /* 0x00b9e7b0000c7882 */ /* 0x000fe20000000000 */
[----:B------:R-:W-:-:S06]  /*0df0*/  UMOV UR13, 0x3c46a4cb ;  /* 0x3c46a4cb000d7882 */ /* 0x000fcc0000000000 */
[----:B------:R-:W-:Y:S02]  /*0e00*/  DFMA R30, R34, R30, R32 ;  /* 0x0000001e221e722b */ /* 0x000fe40000000020 */
[----:B------:R-:W-:Y:S01]  /*0e10*/  DMUL R32, R24, R24 ;  /* 0x0000001818207228 */ /* 0x000fe20000000000 */
[----:B------:R-:W-:Y:S01]  /*0e20*/  IADD3 R35, PT, PT, R27, 0x100000, RZ ;  /* 0x001000001b237810 */ /* 0x000fe20007ffe0ff */
[----:B------:R-:W-:-:S04]  /*0e30*/  IMAD.MOV.U32 R34, RZ, RZ, R26 ;  /* 0x000000ffff227224 */ /* 0x000fc800078e001a */
[----:B------:R-:W-:Y:S01]  /*0e40*/  DADD R30, R30, -UR12 ;  /* 0x8000000c1e1e7e29 */ /* 0x000fe20008000000 */
[----:B------:R-:W-:Y:S01]  /*0e50*/  UMOV UR12, 0x80000000 ;  /* 0x80000000000c7882 */ /* 0x000fe20000000000 */
[----:B------:R-:W-:Y:S01]  /*0e60*/  DFMA R36, R24, R24, -R32 ;  /* 0x000000181824722b */ /* 0x000fe20000000820 */
[----:B------:R-:W-:-:S07]  /*0e70*/  UMOV UR13, 0x43300000 ;  /* 0x43300000000d7882 */ /* 0x000fce0000000000 */
[C---:B------:R-:W-:Y:S02]  /*0e80*/  DFMA R34, R24.reuse, R34, R36 ;  /* 0x000000221822722b */ /* 0x040fe40000000024 */
[----:B------:R-:W-:-:S08]  /*0e90*/  DMUL R36, R24, R32 ;  /* 0x0000002018247228 */ /* 0x000fd00000000000 */
[----:B------:R-:W-:-:S08]  /*0ea0*/  DFMA R38, R24, R32, -R36 ;  /* 0x000000201826722b */ /* 0x000fd00000000824 */
[----:B------:R-:W-:Y:S02]  /*0eb0*/  DFMA R38, R26, R32, R38 ;  /* 0x000000201a26722b */ /* 0x000fe40000000026 */
[----:B------:R-:W-:-:S06]  /*0ec0*/  DADD R32, R28, R30 ;  /* 0x000000001c207229 */ /* 0x000fcc000000001e */
[----:B------:R-:W-:Y:S02]  /*0ed0*/  DFMA R34, R24, R34, R38 ;  /* 0x000000221822722b */ /* 0x000fe40000000026 */
[----:B------:R-:W-:-:S08]  /*0ee0*/  DADD R38, R28, -R32 ;  /* 0x000000001c267229 */ /* 0x000fd00000000820 */
[----:B------:R-:W-:Y:S02]  /*0ef0*/  DADD R38, R30, R38 ;  /* 0x000000001e267229 */ /* 0x000fe40000000026 */
[----:B------:R-:W-:-:S08]  /*0f00*/  DMUL R30, R32, R36 ;  /* 0x00000024201e7228 */ /* 0x000fd00000000000 */
[----:B------:R-:W-:-:S08]  /*0f10*/  DFMA R28, R32, R36, -R30 ;  /* 0x00000024201c722b */ /* 0x000fd0000000081e */
[----:B------:R-:W-:-:S08]  /*0f20*/  DFMA R28, R32, R34, R28 ;  /* 0x00000022201c722b */ /* 0x000fd0000000001c */
[----:B------:R-:W-:-:S08]  /*0f30*/  DFMA R38, R38, R36, R28 ;  /* 0x000000242626722b */ /* 0x000fd0000000001c */
[----:B------:R-:W-:-:S08]  /*0f40*/  DADD R28, R30, R38 ;  /* 0x000000001e1c7229 */ /* 0x000fd00000000026 */
[--C-:B------:R-:W-:Y:S02]  /*0f50*/  DADD R32, R24, R28.reuse ;  /* 0x0000000018207229 */ /* 0x100fe4000000001c */
[----:B------:R-:W-:-:S06]  /*0f60*/  DADD R30, R30, -R28 ;  /* 0x000000001e1e7229 */ /* 0x000fcc000000081c */
[----:B------:R-:W-:Y:S02]  /*0f70*/  DADD R24, R24, -R32 ;  /* 0x0000000018187229 */ /* 0x000fe40000000820 */
[----:B------:R-:W-:-:S06]  /*0f80*/  DADD R30, R38, R30 ;  /* 0x00000000261e7229 */ /* 0x000fcc000000001e */
[----:B------:R-:W-:-:S08]  /*0f90*/  DADD R24, R28, R24 ;  /* 0x000000001c187229 */ /* 0x000fd00000000018 */
[----:B------:R-:W-:Y:S01]  /*0fa0*/  DADD R30, R30, R24 ;  /* 0x000000001e1e7229 */ /* 0x000fe20000000018 */
[C---:B------:R-:W-:Y:S02]  /*0fb0*/  VIADD R24, R40.reuse, 0xfffffc01 ;  /* 0xfffffc0128187836 */ /* 0x040fe40000000000 */
[----:B------:R-:W-:-:S05]  /*0fc0*/  @P1 VIADD R24, R40, 0xfffffc02 ;  /* 0xfffffc0228181836 */ /* 0x000fca0000000000 */
[----:B------:R-:W-:Y:S01]  /*0fd0*/  DADD R30, R26, R30 ;  /* 0x000000001a1e7229 */ /* 0x000fe2000000001e */
[----:B------:R-:W-:Y:S01]  /*0fe0*/  LOP3.LUT R26, R24, 0x80000000, RZ, 0x3c, !PT ;  /* 0x80000000181a7812 */ /* 0x000fe200078e3cff */
[----:B------:R-:W-:-:S06]  /*0ff0*/  IMAD.MOV.U32 R27, RZ, RZ, 0x43300000 ;  /* 0x43300000ff1b7424 */ /* 0x000fcc00078e00ff */
[----:B------:R-:W-:Y:S02]  /*1000*/  DADD R28, R32, R30 ;  /* 0x00000000201c7229 */ /* 0x000fe4000000001e */
[----:B------:R-:W-:Y:S01]  /*1010*/  DADD R26, R26, -UR12 ;  /* 0x8000000c1a1a7e29 */ /* 0x000fe20008000000 */
[----:B------:R-:W-:Y:S01]  /*1020*/  UMOV UR12, 0xfefa39ef ;  /* 0xfefa39ef000c7882 */ /* 0x000fe20000000000 */
[----:B------:R-:W-:-:S04]  /*1030*/  UMOV UR13, 0x3fe62e42 ;  /* 0x3fe62e42000d7882 */ /* 0x000fc80000000000 */
[--C-:B------:R-:W-:Y:S02]  /*1040*/  DADD R34, R32, -R28.reuse ;  /* 0x0000000020227229 */ /* 0x100fe4000000081c */
[----:B------:R-:W-:-:S06]  /*1050*/  DFMA R24, R26, UR12, R28 ;  /* 0x0000000c1a187c2b */ /* 0x000fcc000800001c */
[----:B------:R-:W-:Y:S02]  /*1060*/  DADD R34, R30, R34 ;  /* 0x000000001e227229 */ /* 0x000fe40000000022 */
[----:B------:R-:W-:-:S08]  /*1070*/  DFMA R32, R26, -UR12, R24 ;  /* 0x8000000c1a207c2b */ /* 0x000fd00008000018 */
[----:B------:R-:W-:-:S08]  /*1080*/  DADD R32, -R28, R32 ;  /* 0x000000001c207229 */ /* 0x000fd00000000120 */
[----:B------:R-:W-:-:S08]  /*1090*/  DADD R28, R34, -R32 ;  /* 0x00000000221c7229 */ /* 0x000fd00000000820 */
[----:B------:R-:W-:Y:S01]  /*10a0*/  DFMA R28, R26, UR14, R28 ;  /* 0x0000000e1a1c7c2b */ /* 0x000fe2000800001c */
[C---:B------:R-:W-:Y:S01]  /*10b0*/  IMAD.SHL.U32 R26, R7.reuse, 0x2, RZ ;  /* 0x00000002071a7824 */ /* 0x040fe200078e00ff */
[----:B------:R-:W-:-:S04]  /*10c0*/  LOP3.LUT R27, R7, 0xff0fffff, RZ, 0xc0, !PT ;  /* 0xff0fffff071b7812 */ /* 0x000fc800078ec0ff */
[----:B------:R-:W-:Y:S02]  /*10d0*/  ISETP.GT.U32.AND P0, PT, R26, -0x2000001, PT ;  /* 0xfdffffff1a00780c */ /* 0x000fe40003f04070 */
[----:B------:R-:W-:Y:S01]  /*10e0*/  DADD R30, R24, R28 ;  /* 0x00000000181e7229 */ /* 0x000fe2000000001c */
[----:B------:R-:W-:Y:S01]  /*10f0*/  IMAD.MOV.U32 R26, RZ, RZ, R6 ;  /* 0x000000ffff1a7224 */ /* 0x000fe200078e0006 */
[----:B------:R-:W-:-:S06]  /*1100*/  SEL R27, R27, R7, P0 ;  /* 0x000000071b1b7207 */ /* 0x000fcc0000000000 */
[----:B------:R-:W-:Y:S02]  /*1110*/  DADD R32, R24, -R30 ;  /* 0x0000000018207229 */ /* 0x000fe4000000081e */
[----:B------:R-:W-:-:S06]  /*1120*/  DMUL R24, R30, R26 ;  /* 0x0000001a1e187228 */ /* 0x000fcc0000000000 */
[----:B------:R-:W-:Y:S02]  /*1130*/  DADD R32, R28, R32 ;  /* 0x000000001c207229 */ /* 0x000fe40000000020 */
[----:B------:R-:W-:-:S08]  /*1140*/  DFMA R30, R30, R26, -R24 ;  /* 0x0000001a1e1e722b */ /* 0x000fd00000000818 */
[----:B------:R-:W-:Y:S01]  /*1150*/  DFMA R32, R32, R26, R30 ;  /* 0x0000001a2020722b */ /* 0x000fe2000000001e */
[----:B------:R-:W-:Y:S01]  /*1160*/  MOV R26, 0x652b82fe ;  /* 0x652b82fe001a7802 */ /* 0x000fe20000000f00 */
[----:B------:R-:W-:-:S06]  /*1170*/  IMAD.MOV.U32 R27, RZ, RZ, 0x3ff71547 ;  /* 0x3ff71547ff1b7424 */ /* 0x000fcc00078e00ff */
[----:B------:R-:W-:-:S08]  /*1180*/  DADD R28, R24, R32 ;  /* 0x00000000181c7229 */ /* 0x000fd00000000020 */
[----:B------:R-:W-:Y:S02]  /*1190*/  DFMA R26, R28, R26, 6.75539944105574400000e+15 ;  /* 0x433800001c1a742b */ /* 0x000fe4000000001a */
[----:B------:R-:W-:Y:S01]  /*11a0*/  FSETP.GEU.AND P0, PT, |R29|, 4.1917929649353027344, PT ;  /* 0x4086232b1d00780b */ /* 0x000fe20003f0e200 */
[----:B------:R-:W-:-:S05]  /*11b0*/  DADD R24, R24, -R28 ;  /* 0x0000000018187229 */ /* 0x000fca000000081c */
[----:B------:R-:W-:-:S03]  /*11c0*/  DADD R30, R26, -6.75539944105574400000e+15 ;  /* 0xc33800001a1e7429 */ /* 0x000fc60000000000 */
[----:B------:R-:W-:-:S05]  /*11d0*/  DADD R32, R32, R24 ;  /* 0x0000000020207229 */ /* 0x000fca0000000018 */
[----:B------:R-:W-:Y:S01]  /*11e0*/  DFMA R34, R30, -UR12, R28 ;  /* 0x8000000c1e227c2b */ /* 0x000fe2000800001c */
[----:B------:R-:W-:Y:S01]  /*11f0*/  UMOV UR12, 0x3b39803f ;  /* 0x3b39803f000c7882 */ /* 0x000fe20000000000 */
[----:B------:R-:W-:-:S06]  /*1200*/  UMOV UR13, 0x3c7abc9e ;  /* 0x3c7abc9e000d7882 */ /* 0x000fcc0000000000 */
[----:B------:R-:W-:Y:S01]  /*1210*/  DFMA R30, R30, -UR12, R34 ;  /* 0x8000000c1e1e7c2b */ /* 0x000fe20008000022 */
[----:B------:R-:W-:Y:S01]  /*1220*/  UMOV UR12, 0x69ce2bdf ;  /* 0x69ce2bdf000c7882 */ /* 0x000fe20000000000 */
[----:B------:R-:W-:Y:S01]  /*1230*/  IMAD.MOV.U32 R34, RZ, RZ, -0x35dec16 ;  /* 0xfca213eaff227424 */ /* 0x000fe200078e00ff */
[----:B------:R-:W-:Y:S01]  /*1240*/  UMOV UR13, 0x3e5ade15 ;  /* 0x3e5ade15000d7882 */ /* 0x000fe20000000000 */
[----:B------:R-:W-:-:S06]  /*1250*/  IMAD.MOV.U32 R35, RZ, RZ, 0x3e928af3 ;  /* 0x3e928af3ff237424 */ /* 0x000fcc00078e00ff */
        /* <DEDUP_REMOVED lines=25> */
[----:B------:R-:W-:-:S08]  /*13f0*/  DFMA R34, R30, R34, 1 ;  /* 0x3ff000001e22742b */ /* 0x000fd00000000022 */
[----:B------:R-:W-:-:S10]  /*1400*/  DFMA R30, R30, R34, 1 ;  /* 0x3ff000001e1e742b */ /* 0x000fd40000000022 */
[----:B------:R-:W-:Y:S02]  /*1410*/  IMAD R25, R26, 0x100000, R31 ;  /* 0x001000001a197824 */ /* 0x000fe400078e021f */
[----:B------:R-:W-:Y:S01]  /*1420*/  IMAD.MOV.U32 R24, RZ, RZ, R30 ;  /* 0x000000ffff187224 */ /* 0x000fe200078e001e */
[----:B------:R-:W-:Y:S06]  /*1430*/  @!P0 BRA `(.L_x_15) ;  /* 0x0000000000308947 */ /* 0x000fec0003800000 */
[----:B------:R-:W-:Y:S01]  /*1440*/  FSETP.GEU.AND P1, PT, |R29|, 4.2275390625, PT ;  /* 0x408748001d00780b */ /* 0x000fe20003f2e200 */
[C---:B------:R-:W-:Y:S02]  /*1450*/  DADD R24, R28.reuse, +INF ;  /* 0x7ff000001c187429 */ /* 0x040fe40000000000 */
[----:B------:R-:W-:-:S08]  /*1460*/  DSETP.GEU.AND P0, PT, R28, RZ, PT ;  /* 0x000000ff1c00722a */ /* 0x000fd00003f0e000 */
[----:B------:R-:W-:Y:S02]  /*1470*/  FSEL R24, R24, RZ, P0 ;  /* 0x000000ff18187208 */ /* 0x000fe40000000000 */
[----:B------:R-:W-:Y:S02]  /*1480*/  @!P1 LEA.HI R7, R26, R26, RZ, 0x1 ;  /* 0x0000001a1a079211 */ /* 0x000fe400078f08ff */
[----:B------:R-:W-:Y:S02]  /*1490*/  FSEL R25, R25, RZ, P0 ;  /* 0x000000ff19197208 */ /* 0x000fe40000000000 */
[----:B------:R-:W-:-:S04]  /*14a0*/  @!P1 SHF.R.S32.HI R7, RZ, 0x1, R7 ;  /* 0x00000001ff079819 */ /* 0x000fc80000011407 */
[----:B------:R-:W-:Y:S01]  /*14b0*/  @!P1 IADD3 R26, PT, PT, R26, -R7, RZ ;  /* 0x800000071a1a9210 */ /* 0x000fe20007ffe0ff */
[----:B------:R-:W-:-:S03]  /*14c0*/  @!P1 IMAD R31, R7, 0x100000, R31 ;  /* 0x00100000071f9824 */ /* 0x000fc600078e021f */
[----:B------:R-:W-:Y:S01]  /*14d0*/  @!P1 LEA R27, R26, 0x3ff00000, 0x14 ;  /* 0x3ff000001a1b9811 */ /* 0x000fe200078ea0ff */
[----:B------:R-:W-:-:S06]  /*14e0*/  @!P1 IMAD.MOV.U32 R26, RZ, RZ, RZ ;  /* 0x000000ffff1a9224 */ /* 0x000fcc00078e00ff */
[----:B------:R-:W-:-:S11]  /*14f0*/  @!P1 DMUL R24, R30, R26 ;  /* 0x0000001a1e189228 */ /* 0x000fd60000000000 */
.L_x_15:
[----:B------:R-:W-:Y:S01]  /*1500*/  DFMA R32, R32, R24, R24 ;  /* 0x000000182020722b */ /* 0x000fe20000000018 */
[----:B------:R-:W-:Y:S01]  /*1510*/  IMAD.MOV.U32 R26, RZ, RZ, R0 ;  /* 0x000000ffff1a7224 */ /* 0x000fe200078e0000 */
[----:B------:R-:W-:Y:S01]  /*1520*/  DSETP.NEU.AND P0, PT, |R24|, +INF , PT ;  /* 0x7ff000001800742a */ /* 0x000fe20003f0d200 */
[----:B------:R-:W-:-:S07]  /*1530*/  IMAD.MOV.U32 R27, RZ, RZ, 0x0 ;  /* 0x00000000ff1b7424 */ /* 0x000fce00078e00ff */
[----:B------:R-:W-:Y:S02]  /*1540*/  FSEL R24, R24, R32, !P0 ;  /* 0x0000002018187208 */ /* 0x000fe40004000000 */
[----:B------:R-:W-:Y:S01]  /*1550*/  FSEL R25, R25, R33, !P0 ;  /* 0x0000002119197208 */ /* 0x000fe20004000000 */
[----:B------:R-:W-:Y:S06]  /*1560*/  RET.REL.NODEC R26 `(_Z7gravifyPfS_S_S_S_S_S_i) ;  /* 0xffffffe81aa47950 */ /* 0x000fec0003c3ffff */
.L_x_16:
[----:B------:R-:W-:-:S00]  /*1570*/  BRA `(.L_x_16) ;  /* 0xfffffffc00fc7947 */ /* 0x000fc0000383ffff */
[----:B------:R-:W-:-:S00]  /*1580*/  NOP ;  /* 0x0000000000007918 */ /* 0x000fc00000000000 */
[----:B------:R-:W-:-:S00]  /*1590*/  NOP ;  /* 0x0000000000007918 */ /* 0x000fc00000000000 */
[----:B------:R-:W-:-:S00]  /*15a0*/  NOP ;  /* 0x0000000000007918 */ /* 0x000fc00000000000 */
[----:B------:R-:W-:-:S00]  /*15b0*/  NOP ;  /* 0x0000000000007918 */ /* 0x000fc00000000000 */
[----:B------:R-:W-:-:S00]  /*15c0*/  NOP ;  /* 0x0000000000007918 */ /* 0x000fc00000000000 */
[----:B------:R-:W-:-:S00]  /*15d0*/  NOP ;  /* 0x0000000000007918 */ /* 0x000fc00000000000 */
[----:B------:R-:W-:-:S00]  /*15e0*/  NOP ;  /* 0x0000000000007918 */ /* 0x000fc00000000000 */
[----:B------:R-:W-:-:S00]  /*15f0*/  NOP ;  /* 0x0000000000007918 */ /* 0x000fc00000000000 */
.L_x_17:


//--------------------- .nv.shared.reserved.0     --------------------------
	.section	.nv.shared.reserved.0,"aw",@nobits
	.weak		__nv_reservedSMEM_offset_0_alias
	.size		__nv_reservedSMEM_offset_0_alias, 0, 64
	.other		__nv_reservedSMEM_offset_0_alias,@"STO_CUDA_RESERVED_SHARED STV_DEFAULT"
__nv_reservedSMEM_offset_0_alias:
	.zero		0
	.zero		64


//--------------------- .nv.constant0._Z7gravifyPfS_S_S_S_S_S_i --------------------------
	.section	.nv.constant0._Z7gravifyPfS_S_S_S_S_S_i,"a",@progbits
	.sectionflags	@""
	.align	4
.nv.constant0._Z7gravifyPfS_S_S_S_S_S_i:
	.zero		956


//--------------------- SYMBOLS --------------------------

	.type		.nv.reservedSmem.offset0,@object
	.size		.nv.reservedSmem.offset0,0x4
